//
// Generated by NVIDIA NVVM Compiler
//
// Compiler Build ID: CL-36424714
// Cuda compilation tools, release 13.0, V13.0.88
// Based on NVVM 20.0.0
//

.version 9.0
.target sm_100
.address_size 64

	// .globl	_Z16applySobelKernelPiS_ii
// _ZZ17computeHashKernelPiS_S_iE5sdata has been demoted
// _ZZ19computeCosSimKernelPiS_PfS0_S0_fE6sdata1 has been demoted
// _ZZ19computeCosSimKernelPiS_PfS0_S0_fE6sdata2 has been demoted

.visible .entry _Z16applySobelKernelPiS_ii(
	.param .u64 .ptr .align 1 _Z16applySobelKernelPiS_ii_param_0,
	.param .u64 .ptr .align 1 _Z16applySobelKernelPiS_ii_param_1,
	.param .u32 _Z16applySobelKernelPiS_ii_param_2,
	.param .u32 _Z16applySobelKernelPiS_ii_param_3
)
{
	.reg .pred 	%p<8>;
	.reg .b32 	%r<48>;
	.reg .b32 	%f<3>;
	.reg .b64 	%rd<14>;

	ld.param.u64 	%rd2, [_Z16applySobelKernelPiS_ii_param_0];
	ld.param.u64 	%rd3, [_Z16applySobelKernelPiS_ii_param_1];
	ld.param.u32 	%r4, [_Z16applySobelKernelPiS_ii_param_2];
	ld.param.u32 	%r6, [_Z16applySobelKernelPiS_ii_param_3];
	cvta.to.global.u64 	%rd1, %rd3;
	mov.u32 	%r7, %ctaid.x;
	mov.u32 	%r8, %ntid.x;
	mov.u32 	%r9, %tid.x;
	mad.lo.s32 	%r10, %r7, %r8, %r9;
	mov.u32 	%r11, %ctaid.y;
	mov.u32 	%r12, %ntid.y;
	mov.u32 	%r13, %tid.y;
	mad.lo.s32 	%r14, %r11, %r12, %r13;
	setp.lt.s32 	%p1, %r10, 1;
	setp.eq.s32 	%p2, %r14, 0;
	or.pred  	%p3, %p1, %p2;
	add.s32 	%r15, %r4, -1;
	setp.ge.s32 	%p4, %r10, %r15;
	or.pred  	%p5, %p3, %p4;
	add.s32 	%r16, %r6, -1;
	setp.ge.s32 	%p6, %r14, %r16;
	or.pred  	%p7, %p5, %p6;
	@%p7 bra 	$L__BB0_2;
	cvta.to.global.u64 	%rd6, %rd2;
	add.s32 	%r19, %r14, -1;
	mad.lo.s32 	%r20, %r19, %r6, %r10;
	add.s32 	%r21, %r20, -1;
	mul.wide.s32 	%rd7, %r21, 4;
	add.s64 	%rd8, %rd6, %rd7;
	ld.global.u32 	%r22, [%rd8];
	ld.global.u32 	%r23, [%rd8+4];
	shl.b32 	%r24, %r23, 1;
	ld.global.u32 	%r25, [%rd8+8];
	add.s32 	%r26, %r22, %r25;
	add.s32 	%r27, %r24, %r26;
	add.s32 	%r28, %r20, %r6;
	mul.wide.s32 	%rd9, %r6, 4;
	add.s64 	%rd10, %rd8, %rd9;
	ld.global.u32 	%r29, [%rd10];
	shl.b32 	%r30, %r29, 1;
	add.s32 	%r31, %r22, %r30;
	ld.global.u32 	%r32, [%rd10+8];
	shl.b32 	%r33, %r32, 1;
	add.s64 	%rd11, %rd10, %rd9;
	ld.global.u32 	%r34, [%rd11];
	add.s32 	%r35, %r25, %r33;
	add.s32 	%r36, %r31, %r34;
	sub.s32 	%r37, %r35, %r36;
	sub.s32 	%r38, %r34, %r27;
	ld.global.u32 	%r39, [%rd11+4];
	shl.b32 	%r40, %r39, 1;
	add.s32 	%r41, %r40, %r38;
	ld.global.u32 	%r42, [%rd11+8];
	add.s32 	%r43, %r42, %r37;
	add.s32 	%r44, %r42, %r41;
	mul.lo.s32 	%r45, %r43, %r43;
	mad.lo.s32 	%r46, %r44, %r44, %r45;
	cvt.rn.f32.u32 	%f1, %r46;
	sqrt.rn.f32 	%f2, %f1;
	cvt.rzi.s32.f32 	%r47, %f2;
	mul.wide.s32 	%rd12, %r28, 4;
	add.s64 	%rd13, %rd1, %rd12;
	st.global.u32 	[%rd13], %r47;
	bra.uni 	$L__BB0_3;
$L__BB0_2:
	mad.lo.s32 	%r17, %r6, %r14, %r10;
	mul.wide.s32 	%rd4, %r17, 4;
	add.s64 	%rd5, %rd1, %rd4;
	mov.b32 	%r18, 0;
	st.global.u32 	[%rd5], %r18;
$L__BB0_3:
	ret;

}
	// .globl	_Z17computeHashKernelPiS_S_i
.visible .entry _Z17computeHashKernelPiS_S_i(
	.param .u64 .ptr .align 1 _Z17computeHashKernelPiS_S_i_param_0,
	.param .u64 .ptr .align 1 _Z17computeHashKernelPiS_S_i_param_1,
	.param .u64 .ptr .align 1 _Z17computeHashKernelPiS_S_i_param_2,
	.param .u32 _Z17computeHashKernelPiS_S_i_param_3
)
{
	.reg .pred 	%p<6>;
	.reg .b32 	%r<21>;
	.reg .b64 	%rd<12>;
	// demoted variable
	.shared .align 4 .b8 _ZZ17computeHashKernelPiS_S_iE5sdata[4096];
	ld.param.u64 	%rd1, [_Z17computeHashKernelPiS_S_i_param_0];
	ld.param.u64 	%rd2, [_Z17computeHashKernelPiS_S_i_param_1];
	ld.param.u64 	%rd3, [_Z17computeHashKernelPiS_S_i_param_2];
	ld.param.u32 	%r8, [_Z17computeHashKernelPiS_S_i_param_3];
	mov.u32 	%r1, %ctaid.x;
	mov.u32 	%r20, %ntid.x;
	mov.u32 	%r3, %tid.x;
	mad.lo.s32 	%r4, %r1, %r20, %r3;
	setp.ge.s32 	%p1, %r4, %r8;
	shl.b32 	%r9, %r3, 2;
	mov.u32 	%r10, _ZZ17computeHashKernelPiS_S_iE5sdata;
	add.s32 	%r5, %r10, %r9;
	@%p1 bra 	$L__BB1_2;
	cvta.to.global.u64 	%rd4, %rd1;
	cvta.to.global.u64 	%rd5, %rd2;
	mul.wide.s32 	%rd6, %r4, 4;
	add.s64 	%rd7, %rd4, %rd6;
	ld.global.u32 	%r11, [%rd7];
	add.s64 	%rd8, %rd5, %rd6;
	ld.global.u32 	%r12, [%rd8];
	mul.lo.s32 	%r13, %r12, %r11;
	st.shared.u32 	[%r5], %r13;
$L__BB1_2:
	bar.sync 	0;
	setp.lt.u32 	%p2, %r20, 2;
	@%p2 bra 	$L__BB1_6;
$L__BB1_3:
	shr.u32 	%r7, %r20, 1;
	setp.ge.u32 	%p3, %r3, %r7;
	@%p3 bra 	$L__BB1_5;
	shl.b32 	%r14, %r7, 2;
	add.s32 	%r15, %r5, %r14;
	ld.shared.u32 	%r16, [%r15];
	ld.shared.u32 	%r17, [%r5];
	add.s32 	%r18, %r17, %r16;
	st.shared.u32 	[%r5], %r18;
$L__BB1_5:
	bar.sync 	0;
	setp.gt.u32 	%p4, %r20, 3;
	mov.u32 	%r20, %r7;
	@%p4 bra 	$L__BB1_3;
$L__BB1_6:
	bar.sync 	0;
	setp.ne.s32 	%p5, %r3, 0;
	@%p5 bra 	$L__BB1_8;
	ld.shared.u32 	%r19, [_ZZ17computeHashKernelPiS_S_iE5sdata];
	cvta.to.global.u64 	%rd9, %rd3;
	mul.wide.u32 	%rd10, %r1, 4;
	add.s64 	%rd11, %rd9, %rd10;
	st.global.u32 	[%rd11], %r19;
$L__BB1_8:
	ret;

}
	// .globl	_Z19computeCosSimKernelPiS_PfS0_S0_f
.visible .entry _Z19computeCosSimKernelPiS_PfS0_S0_f(
	.param .u64 .ptr .align 1 _Z19computeCosSimKernelPiS_PfS0_S0_f_param_0,
	.param .u64 .ptr .align 1 _Z19computeCosSimKernelPiS_PfS0_S0_f_param_1,
	.param .u64 .ptr .align 1 _Z19computeCosSimKernelPiS_PfS0_S0_f_param_2,
	.param .u64 .ptr .align 1 _Z19computeCosSimKernelPiS_PfS0_S0_f_param_3,
	.param .u64 .ptr .align 1 _Z19computeCosSimKernelPiS_PfS0_S0_f_param_4,
	.param .f32 _Z19computeCosSimKernelPiS_PfS0_S0_f_param_5
)
{
	.reg .pred 	%p<3>;
	.reg .b32 	%r<19>;
	.reg .b32 	%f<11>;
	.reg .b64 	%rd<14>;
	// demoted variable
	.shared .align 4 .b8 _ZZ19computeCosSimKernelPiS_PfS0_S0_fE6sdata1[128];
	// demoted variable
	.shared .align 4 .b8 _ZZ19computeCosSimKernelPiS_PfS0_S0_fE6sdata2[128];
	ld.param.u64 	%rd1, [_Z19computeCosSimKernelPiS_PfS0_S0_f_param_0];
	ld.param.u64 	%rd2, [_Z19computeCosSimKernelPiS_PfS0_S0_f_param_1];
	ld.param.u64 	%rd3, [_Z19computeCosSimKernelPiS_PfS0_S0_f_param_2];
	ld.param.u64 	%rd4, [_Z19computeCosSimKernelPiS_PfS0_S0_f_param_3];
	ld.param.u64 	%rd5, [_Z19computeCosSimKernelPiS_PfS0_S0_f_param_4];
	ld.param.f32 	%f1, [_Z19computeCosSimKernelPiS_PfS0_S0_f_param_5];
	mov.u32 	%r1, %tid.x;
	mov.u32 	%r3, %ctaid.x;
	mov.u32 	%r4, %ntid.x;
	mad.lo.s32 	%r2, %r3, %r4, %r1;
	setp.gt.u32 	%p1, %r1, 31;
	@%p1 bra 	$L__BB2_2;
	cvta.to.global.u64 	%rd6, %rd1;
	cvta.to.global.u64 	%rd7, %rd2;
	mul.wide.s32 	%rd8, %r2, 4;
	add.s64 	%rd9, %rd6, %rd8;
	ld.global.u32 	%r5, [%rd9];
	shl.b32 	%r6, %r1, 2;
	mov.u32 	%r7, _ZZ19computeCosSimKernelPiS_PfS0_S0_fE6sdata1;
	add.s32 	%r8, %r7, %r6;
	st.shared.u32 	[%r8], %r5;
	add.s64 	%rd10, %rd7, %rd8;
	ld.global.u32 	%r9, [%rd10];
	mov.u32 	%r10, _ZZ19computeCosSimKernelPiS_PfS0_S0_fE6sdata2;
	add.s32 	%r11, %r10, %r6;
	st.shared.u32 	[%r11], %r9;
$L__BB2_2:
	cvt.rn.f32.s32 	%f2, %r2;
	setp.leu.f32 	%p2, %f1, %f2;
	@%p2 bra 	$L__BB2_4;
	shl.b32 	%r12, %r2, 2;
	mov.u32 	%r13, _ZZ19computeCosSimKernelPiS_PfS0_S0_fE6sdata1;
	add.s32 	%r14, %r13, %r12;
	ld.shared.u32 	%r15, [%r14];
	cvt.rn.f32.s32 	%f3, %r15;
	mov.u32 	%r16, _ZZ19computeCosSimKernelPiS_PfS0_S0_fE6sdata2;
	add.s32 	%r17, %r16, %r12;
	ld.shared.u32 	%r18, [%r17];
	cvt.rn.f32.s32 	%f4, %r18;
	mul.f32 	%f5, %f3, %f4;
	mul.f32 	%f6, %f3, %f3;
	mul.f32 	%f7, %f4, %f4;
	cvta.to.global.u64 	%rd11, %rd3;
	atom.global.add.f32 	%f8, [%rd11], %f5;
	cvta.to.global.u64 	%rd12, %rd4;
	atom.global.add.f32 	%f9, [%rd12], %f6;
	cvta.to.global.u64 	%rd13, %rd5;
	atom.global.add.f32 	%f10, [%rd13], %f7;
$L__BB2_4:
	ret;

}


// ===== COMPILED SASS (sm_100) =====

	.target	sm_100

	.elftype	@"ET_EXEC"


//--------------------- .note.nv.tkinfo           --------------------------
	.section	.note.nv.tkinfo,"",@"SHT_NOTE"
	.sectionflags	@"SHF_NOTE_NV_TKINFO"
	.tkinfo
        /*0018*/ 	.word	0x00000002
        /*0030*/ 	.string	""
        /*0030*/ 	.string	"ptxas"
        /*0030*/ 	.string	"Cuda compilation tools, release 13.0, V13.0.88"
        /*0030*/ 	.string	"Build cuda_13.0.r13.0/compiler.36424714_0"
        /*0030*/ 	.string	"-arch sm_100 -m 64 "



//--------------------- .note.nv.cuinfo           --------------------------
	.section	.note.nv.cuinfo,"",@"SHT_NOTE"
	.sectionflags	@"SHF_NOTE_NV_CUINFO"
        /*0018*/ 	.short	0x0002
        /*001a*/ 	.short	0x0064
        /*001c*/ 	.short	0x0082
	.zero		2


//--------------------- .nv.info                  --------------------------
	.section	.nv.info,"",@"SHT_CUDA_INFO"
	.align	4


	//----- nvinfo : EIATTR_REGCOUNT
	.align		4
        /*0000*/ 	.byte	0x04, 0x2f
        /*0002*/ 	.short	(.L_1 - .L_0)
	.align		4
.L_0:
        /*0004*/ 	.word	index@(_Z16applySobelKernelPiS_ii)
        /*0008*/ 	.word	0x00000016


	//----- nvinfo : EIATTR_FRAME_SIZE
	.align		4
.L_1:
        /*000c*/ 	.byte	0x04, 0x11
        /*000e*/ 	.short	(.L_3 - .L_2)
	.align		4
.L_2:
        /*0010*/ 	.word	index@($__internal_0_$__cuda_sm20_sqrt_rn_f32_slowpath)
        /*0014*/ 	.word	0x00000000


	//----- nvinfo : EIATTR_FRAME_SIZE
	.align		4
.L_3:
        /*0018*/ 	.byte	0x04, 0x11
        /*001a*/ 	.short	(.L_5 - .L_4)
	.align		4
.L_4:
        /*001c*/ 	.word	index@(_Z16applySobelKernelPiS_ii)
        /*0020*/ 	.word	0x00000000


	//----- nvinfo : EIATTR_REGCOUNT
	.align		4
.L_5:
        /*0024*/ 	.byte	0x04, 0x2f
        /*0026*/ 	.short	(.L_7 - .L_6)
	.align		4
.L_6:
        /*0028*/ 	.word	index@(_Z17computeHashKernelPiS_S_i)
        /*002c*/ 	.word	0x0000000c


	//----- nvinfo : EIATTR_FRAME_SIZE
	.align		4
.L_7:
        /*0030*/ 	.byte	0x04, 0x11
        /*0032*/ 	.short	(.L_9 - .L_8)
	.align		4
.L_8:
        /*0034*/ 	.word	index@(_Z17computeHashKernelPiS_S_i)
        /*0038*/ 	.word	0x00000000


	//----- nvinfo : EIATTR_REGCOUNT
	.align		4
.L_9:
        /*003c*/ 	.byte	0x04, 0x2f
        /*003e*/ 	.short	(.L_11 - .L_10)
	.align		4
.L_10:
        /*0040*/ 	.word	index@(_Z19computeCosSimKernelPiS_PfS0_S0_f)
        /*0044*/ 	.word	0x00000012


	//----- nvinfo : EIATTR_FRAME_SIZE
	.align		4
.L_11:
        /*0048*/ 	.byte	0x04, 0x11
        /*004a*/ 	.short	(.L_13 - .L_12)
	.align		4
.L_12:
        /*004c*/ 	.word	index@(_Z19computeCosSimKernelPiS_PfS0_S0_f)
        /*0050*/ 	.word	0x00000000


	//----- nvinfo : EIATTR_MIN_STACK_SIZE
	.align		4
.L_13:
        /*0054*/ 	.byte	0x04, 0x12
        /*0056*/ 	.short	(.L_15 - .L_14)
	.align		4
.L_14:
        /*0058*/ 	.word	index@(_Z19computeCosSimKernelPiS_PfS0_S0_f)
        /*005c*/ 	.word	0x00000000


	//----- nvinfo : EIATTR_MIN_STACK_SIZE
	.align		4
.L_15:
        /*0060*/ 	.byte	0x04, 0x12
        /*0062*/ 	.short	(.L_17 - .L_16)
	.align		4
.L_16:
        /*0064*/ 	.word	index@(_Z17computeHashKernelPiS_S_i)
        /*0068*/ 	.word	0x00000000


	//----- nvinfo : EIATTR_MIN_STACK_SIZE
	.align		4
.L_17:
        /*006c*/ 	.byte	0x04, 0x12
        /*006e*/ 	.short	(.L_19 - .L_18)
	.align		4
.L_18:
        /*0070*/ 	.word	index@(_Z16applySobelKernelPiS_ii)
        /*0074*/ 	.word	0x00000000
.L_19:


//--------------------- .nv.compat                --------------------------
	.section	.nv.compat,"",@"SHT_CUDA_COMPAT_INFO"
	.align	4
        /*0000*/ 	.byte	0x02, 0x09, 0x00, 0x00, 0x02, 0x02, 0x01, 0x00, 0x02, 0x05, 0x05, 0x00, 0x03, 0x07, 0x01, 0x01
        /*0010*/ 	.byte	0x02, 0x03, 0x00, 0x00, 0x02, 0x06, 0x01, 0x00, 0x04, 0x0b, 0x08, 0x00, 0x01, 0x00, 0x00, 0x00
        /*0020*/ 	.byte	0x00, 0x00, 0x00, 0x00


//--------------------- .nv.info._Z19computeCosSimKernelPiS_PfS0_S0_f --------------------------
	.section	.nv.info._Z19computeCosSimKernelPiS_PfS0_S0_f,"",@"SHT_CUDA_INFO"
	.sectionflags	@""
	.align	4


	//----- nvinfo : EIATTR_CUDA_API_VERSION
	.align		4
        /*0000*/ 	.byte	0x04, 0x37
        /*0002*/ 	.short	(.L_21 - .L_20)
.L_20:
        /*0004*/ 	.word	0x00000082


	//----- nvinfo : EIATTR_KPARAM_INFO
	.align		4
.L_21:
        /*0008*/ 	.byte	0x04, 0x17
        /*000a*/ 	.short	(.L_23 - .L_22)
.L_22:
        /*000c*/ 	.word	0x00000000
        /*0010*/ 	.short	0x0005
        /*0012*/ 	.short	0x0028
        /*0014*/ 	.byte	0x00, 0xf0, 0x11, 0x00


	//----- nvinfo : EIATTR_KPARAM_INFO
	.align		4
.L_23:
        /*0018*/ 	.byte	0x04, 0x17
        /*001a*/ 	.short	(.L_25 - .L_24)
.L_24:
        /*001c*/ 	.word	0x00000000
        /*0020*/ 	.short	0x0004
        /*0022*/ 	.short	0x0020
        /*0024*/ 	.byte	0x00, 0xf5, 0x21, 0x00


	//----- nvinfo : EIATTR_KPARAM_INFO
	.align		4
.L_25:
        /*0028*/ 	.byte	0x04, 0x17
        /*002a*/ 	.short	(.L_27 - .L_26)
.L_26:
        /*002c*/ 	.word	0x00000000
        /*0030*/ 	.short	0x0003
        /*0032*/ 	.short	0x0018
        /*0034*/ 	.byte	0x00, 0xf5, 0x21, 0x00


	//----- nvinfo : EIATTR_KPARAM_INFO
	.align		4
.L_27:
        /*0038*/ 	.byte	0x04, 0x17
        /*003a*/ 	.short	(.L_29 - .L_28)
.L_28:
        /*003c*/ 	.word	0x00000000
        /*0040*/ 	.short	0x0002
        /*0042*/ 	.short	0x0010
        /*0044*/ 	.byte	0x00, 0xf5, 0x21, 0x00


	//----- nvinfo : EIATTR_KPARAM_INFO
	.align		4
.L_29:
        /*0048*/ 	.byte	0x04, 0x17
        /*004a*/ 	.short	(.L_31 - .L_30)
.L_30:
        /*004c*/ 	.word	0x00000000
        /*0050*/ 	.short	0x0001
        /*0052*/ 	.short	0x0008
        /*0054*/ 	.byte	0x00, 0xf5, 0x21, 0x00


	//----- nvinfo : EIATTR_KPARAM_INFO
	.align		4
.L_31:
        /*0058*/ 	.byte	0x04, 0x17
        /*005a*/ 	.short	(.L_33 - .L_32)
.L_32:
        /*005c*/ 	.word	0x00000000
        /*0060*/ 	.short	0x0000
        /*0062*/ 	.short	0x0000
        /*0064*/ 	.byte	0x00, 0xf5, 0x21, 0x00


	//----- nvinfo : EIATTR_SPARSE_MMA_MASK
	.align		4
.L_33:
        /*0068*/ 	.byte	0x03, 0x50
        /*006a*/ 	.short	0x0000


	//----- nvinfo : EIATTR_MAXREG_COUNT
	.align		4
        /*006c*/ 	.byte	0x03, 0x1b
        /*006e*/ 	.short	0x00ff


	//----- nvinfo : EIATTR_MERCURY_ISA_VERSION
	.align		4
        /*0070*/ 	.byte	0x03, 0x5f
        /*0072*/ 	.short	0x0101


	//----- nvinfo : EIATTR_VRC_CTA_INIT_COUNT
	.align		4
        /*0074*/ 	.byte	0x02, 0x4a
	.zero		1
	.zero		1


	//----- nvinfo : EIATTR_EXIT_INSTR_OFFSETS
	.align		4
        /*0078*/ 	.byte	0x04, 0x1c
        /*007a*/ 	.short	(.L_35 - .L_34)


	//   ....[0]....
.L_34:
        /*007c*/ 	.word	0x000001c0


	//   ....[1]....
        /*0080*/ 	.word	0x00000310


	//----- nvinfo : EIATTR_CRS_STACK_SIZE
	.align		4
.L_35:
        /*0084*/ 	.byte	0x04, 0x1e
        /*0086*/ 	.short	(.L_37 - .L_36)
.L_36:
        /*0088*/ 	.word	0x00000000


	//----- nvinfo : EIATTR_CBANK_PARAM_SIZE
	.align		4
.L_37:
        /*008c*/ 	.byte	0x03, 0x19
        /*008e*/ 	.short	0x002c


	//----- nvinfo : EIATTR_PARAM_CBANK
	.align		4
        /*0090*/ 	.byte	0x04, 0x0a
        /*0092*/ 	.short	(.L_39 - .L_38)
	.align		4
.L_38:
        /*0094*/ 	.word	index@(.nv.constant0._Z19computeCosSimKernelPiS_PfS0_S0_f)
        /*0098*/ 	.short	0x0380
        /*009a*/ 	.short	0x002c


	//----- nvinfo : EIATTR_SW_WAR
	.align		4
.L_39:
        /*009c*/ 	.byte	0x04, 0x36
        /*009e*/ 	.short	(.L_41 - .L_40)
.L_40:
        /*00a0*/ 	.word	0x00000008
.L_41:


//--------------------- .nv.info._Z17computeHashKernelPiS_S_i --------------------------
	.section	.nv.info._Z17computeHashKernelPiS_S_i,"",@"SHT_CUDA_INFO"
	.sectionflags	@""
	.align	4


	//----- nvinfo : EIATTR_CUDA_API_VERSION
	.align		4
        /*0000*/ 	.byte	0x04, 0x37
        /*0002*/ 	.short	(.L_43 - .L_42)
.L_42:
        /*0004*/ 	.word	0x00000082


	//----- nvinfo : EIATTR_KPARAM_INFO
	.align		4
.L_43:
        /*0008*/ 	.byte	0x04, 0x17
        /*000a*/ 	.short	(.L_45 - .L_44)
.L_44:
        /*000c*/ 	.word	0x00000000
        /*0010*/ 	.short	0x0003
        /*0012*/ 	.short	0x0018
        /*0014*/ 	.byte	0x00, 0xf0, 0x11, 0x00


	//----- nvinfo : EIATTR_KPARAM_INFO
	.align		4
.L_45:
        /*0018*/ 	.byte	0x04, 0x17
        /*001a*/ 	.short	(.L_47 - .L_46)
.L_46:
        /*001c*/ 	.word	0x00000000
        /*0020*/ 	.short	0x0002
        /*0022*/ 	.short	0x0010
        /*0024*/ 	.byte	0x00, 0xf5, 0x21, 0x00


	//----- nvinfo : EIATTR_KPARAM_INFO
	.align		4
.L_47:
        /*0028*/ 	.byte	0x04, 0x17
        /*002a*/ 	.short	(.L_49 - .L_48)
.L_48:
        /*002c*/ 	.word	0x00000000
        /*0030*/ 	.short	0x0001
        /*0032*/ 	.short	0x0008
        /*0034*/ 	.byte	0x00, 0xf5, 0x21, 0x00


	//----- nvinfo : EIATTR_KPARAM_INFO
	.align		4
.L_49:
        /*0038*/ 	.byte	0x04, 0x17
        /*003a*/ 	.short	(.L_51 - .L_50)
.L_50:
        /*003c*/ 	.word	0x00000000
        /*0040*/ 	.short	0x0000
        /*0042*/ 	.short	0x0000
        /*0044*/ 	.byte	0x00, 0xf5, 0x21, 0x00


	//----- nvinfo : EIATTR_SPARSE_MMA_MASK
	.align		4
.L_51:
        /*0048*/ 	.byte	0x03, 0x50
        /*004a*/ 	.short	0x0000


	//----- nvinfo : EIATTR_MAXREG_COUNT
	.align		4
        /*004c*/ 	.byte	0x03, 0x1b
        /*004e*/ 	.short	0x00ff


	//----- nvinfo : EIATTR_NUM_BARRIERS
	.align		4
        /*0050*/ 	.byte	0x02, 0x4c
        /*0052*/ 	.byte	0x01
	.zero		1


	//----- nvinfo : EIATTR_MERCURY_ISA_VERSION
	.align		4
        /*0054*/ 	.byte	0x03, 0x5f
        /*0056*/ 	.short	0x0101


	//----- nvinfo : EIATTR_VRC_CTA_INIT_COUNT
	.align		4
        /*0058*/ 	.byte	0x02, 0x4a
	.zero		1
	.zero		1


	//----- nvinfo : EIATTR_EXIT_INSTR_OFFSETS
	.align		4
        /*005c*/ 	.byte	0x04, 0x1c
        /*005e*/ 	.short	(.L_53 - .L_52)


	//   ....[0]....
.L_52:
        /*0060*/ 	.word	0x00000250


	//   ....[1]....
        /*0064*/ 	.word	0x000002d0


	//----- nvinfo : EIATTR_CBANK_PARAM_SIZE
	.align		4
.L_53:
        /*0068*/ 	.byte	0x03, 0x19
        /*006a*/ 	.short	0x001c


	//----- nvinfo : EIATTR_PARAM_CBANK
	.align		4
        /*006c*/ 	.byte	0x04, 0x0a
        /*006e*/ 	.short	(.L_55 - .L_54)
	.align		4
.L_54:
        /*0070*/ 	.word	index@(.nv.constant0._Z17computeHashKernelPiS_S_i)
        /*0074*/ 	.short	0x0380
        /*0076*/ 	.short	0x001c


	//----- nvinfo : EIATTR_SW_WAR
	.align		4
.L_55:
        /*0078*/ 	.byte	0x04, 0x36
        /*007a*/ 	.short	(.L_57 - .L_56)
.L_56:
        /*007c*/ 	.word	0x00000008
.L_57:


//--------------------- .nv.info._Z16applySobelKernelPiS_ii --------------------------
	.section	.nv.info._Z16applySobelKernelPiS_ii,"",@"SHT_CUDA_INFO"
	.sectionflags	@""
	.align	4


	//----- nvinfo : EIATTR_CUDA_API_VERSION
	.align		4
        /*0000*/ 	.byte	0x04, 0x37
        /*0002*/ 	.short	(.L_59 - .L_58)
.L_58:
        /*0004*/ 	.word	0x00000082


	//----- nvinfo : EIATTR_KPARAM_INFO
	.align		4
.L_59:
        /*0008*/ 	.byte	0x04, 0x17
        /*000a*/ 	.short	(.L_61 - .L_60)
.L_60:
        /*000c*/ 	.word	0x00000000
        /*0010*/ 	.short	0x0003
        /*0012*/ 	.short	0x0014
        /*0014*/ 	.byte	0x00, 0xf0, 0x11, 0x00


	//----- nvinfo : EIATTR_KPARAM_INFO
	.align		4
.L_61:
        /*0018*/ 	.byte	0x04, 0x17
        /*001a*/ 	.short	(.L_63 - .L_62)
.L_62:
        /*001c*/ 	.word	0x00000000
        /*0020*/ 	.short	0x0002
        /*0022*/ 	.short	0x0010
        /*0024*/ 	.byte	0x00, 0xf0, 0x11, 0x00


	//----- nvinfo : EIATTR_KPARAM_INFO
	.align		4
.L_63:
        /*0028*/ 	.byte	0x04, 0x17
        /*002a*/ 	.short	(.L_65 - .L_64)
.L_64:
        /*002c*/ 	.word	0x00000000
        /*0030*/ 	.short	0x0001
        /*0032*/ 	.short	0x0008
        /*0034*/ 	.byte	0x00, 0xf5, 0x21, 0x00


	//----- nvinfo : EIATTR_KPARAM_INFO
	.align		4
.L_65:
        /*0038*/ 	.byte	0x04, 0x17
        /*003a*/ 	.short	(.L_67 - .L_66)
.L_66:
        /*003c*/ 	.word	0x00000000
        /*0040*/ 	.short	0x0000
        /*0042*/ 	.short	0x0000
        /*0044*/ 	.byte	0x00, 0xf5, 0x21, 0x00


	//----- nvinfo : EIATTR_SPARSE_MMA_MASK
	.align		4
.L_67:
        /*0048*/ 	.byte	0x03, 0x50
        /*004a*/ 	.short	0x0000


	//----- nvinfo : EIATTR_MAXREG_COUNT
	.align		4
        /*004c*/ 	.byte	0x03, 0x1b
        /*004e*/ 	.short	0x00ff


	//----- nvinfo : EIATTR_MERCURY_ISA_VERSION
	.align		4
        /*0050*/ 	.byte	0x03, 0x5f
        /*0052*/ 	.short	0x0101


	//----- nvinfo : EIATTR_VRC_CTA_INIT_COUNT
	.align		4
        /*0054*/ 	.byte	0x02, 0x4a
	.zero		1
	.zero		1


	//----- nvinfo : EIATTR_EXIT_INSTR_OFFSETS
	.align		4
        /*0058*/ 	.byte	0x04, 0x1c
        /*005a*/ 	.short	(.L_69 - .L_68)


	//   ....[0]....
.L_68:
        /*005c*/ 	.word	0x000003f0


	//   ....[1]....
        /*0060*/ 	.word	0x00000440


	//----- nvinfo : EIATTR_CRS_STACK_SIZE
	.align		4
.L_69:
        /*0064*/ 	.byte	0x04, 0x1e
        /*0066*/ 	.short	(.L_71 - .L_70)
.L_70:
        /*0068*/ 	.word	0x00000000


	//----- nvinfo : EIATTR_CBANK_PARAM_SIZE
	.align		4
.L_71:
        /*006c*/ 	.byte	0x03, 0x19
        /*006e*/ 	.short	0x0018


	//----- nvinfo : EIATTR_PARAM_CBANK
	.align		4
        /*0070*/ 	.byte	0x04, 0x0a
        /*0072*/ 	.short	(.L_73 - .L_72)
	.align		4
.L_72:
        /*0074*/ 	.word	index@(.nv.constant0._Z16applySobelKernelPiS_ii)
        /*0078*/ 	.short	0x0380
        /*007a*/ 	.short	0x0018


	//----- nvinfo : EIATTR_SW_WAR
	.align		4
.L_73:
        /*007c*/ 	.byte	0x04, 0x36
        /*007e*/ 	.short	(.L_75 - .L_74)
.L_74:
        /*0080*/ 	.word	0x00000008
.L_75:


//--------------------- .nv.callgraph             --------------------------
	.section	.nv.callgraph,"",@"SHT_CUDA_CALLGRAPH"
	.align	4
	.sectionentsize	8
	.align		4
        /*0000*/ 	.word	0x00000000
	.align		4
        /*0004*/ 	.word	0xffffffff
	.align		4
        /*0008*/ 	.word	0x00000000
	.align		4
        /*000c*/ 	.word	0xfffffffe
	.align		4
        /*0010*/ 	.word	0x00000000
	.align		4
        /*0014*/ 	.word	0xfffffffd
	.align		4
        /*0018*/ 	.word	0x00000000
	.align		4
        /*001c*/ 	.word	0xfffffffc


//--------------------- .text._Z19computeCosSimKernelPiS_PfS0_S0_f --------------------------
	.section	.text._Z19computeCosSimKernelPiS_PfS0_S0_f,"ax",@progbits
	.align	128
        .global         _Z19computeCosSimKernelPiS_PfS0_S0_f
        .type           _Z19computeCosSimKernelPiS_PfS0_S0_f,@function
        .size           _Z19computeCosSimKernelPiS_PfS0_S0_f,(.L_x_13 - _Z19computeCosSimKernelPiS_PfS0_S0_f)
        .other          _Z19computeCosSimKernelPiS_PfS0_S0_f,@"STO_CUDA_ENTRY STV_DEFAULT"
_Z19computeCosSimKernelPiS_PfS0_S0_f:
.text._Z19computeCosSimKernelPiS_PfS0_S0_f:
[----:B------:R-:W-:Y:S01]  /*0000*/  LDC R1, c[0x0][0x37c] ;  /* 0x0000df00ff017b82 */ /* 0x000fe20000000800 */
[----:B------:R-:W0:Y:S07]  /*0010*/  S2R R11, SR_TID.X ;  /* 0x00000000000b7919 */ /* 0x000e2e0000002100 */
[----:B------:R-:W1:Y:S01]  /*0020*/  S2UR UR4, SR_CTAID.X ;  /* 0x00000000000479c3 */ /* 0x000e620000002500 */
[----:B------:R-:W2:Y:S01]  /*0030*/  LDCU.64 UR8, c[0x0][0x358] ;  /* 0x00006b00ff0877ac */ /* 0x000ea20008000a00 */
[----:B------:R-:W-:Y:S06]  /*0040*/  BSSY.RECONVERGENT B0, `(.L_x_0) ;  /* 0x0000014000007945 */ /* 0x000fec0003800200 */
[----:B------:R-:W1:Y:S01]  /*0050*/  LDC R0, c[0x0][0x360] ;  /* 0x0000d800ff007b82 */ /* 0x000e620000000800 */
[----:B0-----:R-:W-:Y:S01]  /*0060*/  ISETP.GT.U32.AND P0, PT, R11, 0x1f, PT ;  /* 0x0000001f0b00780c */ /* 0x001fe20003f04070 */
[----:B-1----:R-:W-:-:S12]  /*0070*/  IMAD R7, R0, UR4, R11 ;  /* 0x0000000400077c24 */ /* 0x002fd8000f8e020b */
[----:B--2---:R-:W-:Y:S05]  /*0080*/  @P0 BRA `(.L_x_1) ;  /* 0x00000000003c0947 */ /* 0x004fea0003800000 */
[----:B------:R-:W0:Y:S08]  /*0090*/  LDC.64 R2, c[0x0][0x380] ;  /* 0x0000e000ff027b82 */ /* 0x000e300000000a00 */
[----:B------:R-:W1:Y:S01]  /*00a0*/  LDC.64 R4, c[0x0][0x388] ;  /* 0x0000e200ff047b82 */ /* 0x000e620000000a00 */
[----:B0-----:R-:W-:-:S06]  /*00b0*/  IMAD.WIDE R2, R7, 0x4, R2 ;  /* 0x0000000407027825 */ /* 0x001fcc00078e0202 */
[----:B------:R-:W2:Y:S01]  /*00c0*/  LDG.E R2, desc[UR8][R2.64] ;  /* 0x0000000802027981 */ /* 0x000ea2000c1e1900 */
[----:B-1----:R-:W-:-:S06]  /*00d0*/  IMAD.WIDE R4, R7, 0x4, R4 ;  /* 0x0000000407047825 */ /* 0x002fcc00078e0204 */
[----:B------:R-:W3:Y:S01]  /*00e0*/  LDG.E R4, desc[UR8][R4.64] ;  /* 0x0000000804047981 */ /* 0x000ee2000c1e1900 */
[----:B------:R-:W0:Y:S01]  /*00f0*/  S2UR UR6, SR_CgaCtaId ;  /* 0x00000000000679c3 */ /* 0x000e220000008800 */
[----:B------:R-:W-:Y:S02]  /*0100*/  UMOV UR4, 0x400 ;  /* 0x0000040000047882 */ /* 0x000fe40000000000 */
[----:B------:R-:W-:Y:S02]  /*0110*/  UIADD3 UR5, UPT, UPT, UR4, 0x80, URZ ;  /* 0x0000008004057890 */ /* 0x000fe4000fffe0ff */
[----:B0-----:R-:W-:Y:S02]  /*0120*/  ULEA UR4, UR6, UR4, 0x18 ;  /* 0x0000000406047291 */ /* 0x001fe4000f8ec0ff */
[----:B------:R-:W-:-:S04]  /*0130*/  ULEA UR5, UR6, UR5, 0x18 ;  /* 0x0000000506057291 */ /* 0x000fc8000f8ec0ff */
[C---:B------:R-:W-:Y:S02]  /*0140*/  LEA R9, R11.reuse, UR4, 0x2 ;  /* 0x000000040b097c11 */ /* 0x040fe4000f8e10ff */
[----:B------:R-:W-:-:S03]  /*0150*/  LEA R11, R11, UR5, 0x2 ;  /* 0x000000050b0b7c11 */ /* 0x000fc6000f8e10ff */
[----:B--2---:R0:W-:Y:S04]  /*0160*/  STS [R9], R2 ;  /* 0x0000000209007388 */ /* 0x0041e80000000800 */
[----:B---3--:R0:W-:Y:S02]  /*0170*/  STS [R11], R4 ;  /* 0x000000040b007388 */ /* 0x0081e40000000800 */
.L_x_1:
[----:B------:R-:W-:Y:S05]  /*0180*/  BSYNC.RECONVERGENT B0 ;  /* 0x0000000000007941 */ /* 0x000fea0003800200 */
.L_x_0:
[----:B------:R-:W1:Y:S01]  /*0190*/  LDCU UR4, c[0x0][0x3a8] ;  /* 0x00007500ff0477ac */ /* 0x000e620008000800 */
[----:B------:R-:W-:-:S04]  /*01a0*/  I2FP.F32.S32 R0, R7 ;  /* 0x0000000700007245 */ /* 0x000fc80000201400 */
[----:B-1----:R-:W-:-:S13]  /*01b0*/  FSETP.GEU.AND P0, PT, R0, UR4, PT ;  /* 0x0000000400007c0b */ /* 0x002fda000bf0e000 */
[----:B------:R-:W-:Y:S05]  /*01c0*/  @P0 EXIT ;  /* 0x000000000000094d */ /* 0x000fea0003800000 */
[----:B------:R-:W1:Y:S01]  /*01d0*/  S2UR UR5, SR_CgaCtaId ;  /* 0x00000000000579c3 */ /* 0x000e620000008800 */
[----:B------:R-:W-:Y:S02]  /*01e0*/  UMOV UR4, 0x400 ;  /* 0x0000040000047882 */ /* 0x000fe40000000000 */
[----:B------:R-:W-:-:S05]  /*01f0*/  UIADD3 UR6, UPT, UPT, UR4, 0x80, URZ ;  /* 0x0000008004067890 */ /* 0x000fca000fffe0ff */
[----:B0-----:R-:W0:Y:S08]  /*0200*/  LDC.64 R2, c[0x0][0x390] ;  /* 0x0000e400ff027b82 */ /* 0x001e300000000a00 */
[----:B------:R-:W2:Y:S01]  /*0210*/  LDC.64 R4, c[0x0][0x398] ;  /* 0x0000e600ff047b82 */ /* 0x000ea20000000a00 */
[----:B-1----:R-:W-:Y:S02]  /*0220*/  ULEA UR4, UR5, UR4, 0x18 ;  /* 0x0000000405047291 */ /* 0x002fe4000f8ec0ff */
[----:B------:R-:W-:-:S04]  /*0230*/  ULEA UR6, UR5, UR6, 0x18 ;  /* 0x0000000605067291 */ /* 0x000fc8000f8ec0ff */
[C---:B------:R-:W-:Y:S02]  /*0240*/  LEA R0, R7.reuse, UR4, 0x2 ;  /* 0x0000000407007c11 */ /* 0x040fe4000f8e10ff */
[----:B------:R-:W-:Y:S02]  /*0250*/  LEA R9, R7, UR6, 0x2 ;  /* 0x0000000607097c11 */ /* 0x000fe4000f8e10ff */
[----:B------:R-:W1:Y:S02]  /*0260*/  LDC.64 R6, c[0x0][0x3a0] ;  /* 0x0000e800ff067b82 */ /* 0x000e640000000a00 */
[----:B------:R-:W3:Y:S04]  /*0270*/  LDS R0, [R0] ;  /* 0x0000000000007984 */ /* 0x000ee80000000800 */
[----:B------:R-:W4:Y:S01]  /*0280*/  LDS R9, [R9] ;  /* 0x0000000009097984 */ /* 0x000f220000000800 */
[----:B---3--:R-:W-:-:S02]  /*0290*/  I2FP.F32.S32 R8, R0 ;  /* 0x0000000000087245 */ /* 0x008fc40000201400 */
[----:B----4-:R-:W-:-:S03]  /*02a0*/  I2FP.F32.S32 R11, R9 ;  /* 0x00000009000b7245 */ /* 0x010fc60000201400 */
[C---:B------:R-:W-:Y:S02]  /*02b0*/  FMUL R15, R8.reuse, R8 ;  /* 0x00000008080f7220 */ /* 0x040fe40000400000 */
[-C--:B------:R-:W-:Y:S01]  /*02c0*/  FMUL R13, R8, R11.reuse ;  /* 0x0000000b080d7220 */ /* 0x080fe20000400000 */
[----:B------:R-:W-:-:S04]  /*02d0*/  FMUL R11, R11, R11 ;  /* 0x0000000b0b0b7220 */ /* 0x000fc80000400000 */
[----:B0-----:R-:W-:Y:S04]  /*02e0*/  REDG.E.ADD.F32.FTZ.RN.STRONG.GPU desc[UR8][R2.64], R13 ;  /* 0x0000000d020079a6 */ /* 0x001fe8000c12f308 */
[----:B--2---:R-:W-:Y:S04]  /*02f0*/  REDG.E.ADD.F32.FTZ.RN.STRONG.GPU desc[UR8][R4.64], R15 ;  /* 0x0000000f040079a6 */ /* 0x004fe8000c12f308 */
[----:B-1----:R-:W-:Y:S01]  /*0300*/  REDG.E.ADD.F32.FTZ.RN.STRONG.GPU desc[UR8][R6.64], R11 ;  /* 0x0000000b060079a6 */ /* 0x002fe2000c12f308 */
[----:B------:R-:W-:Y:S05]  /*0310*/  EXIT ;  /* 0x000000000000794d */ /* 0x000fea0003800000 */
.L_x_2:
[----:B------:R-:W-:-:S00]  /*0320*/  BRA `(.L_x_2) ;  /* 0xfffffffc00fc7947 */ /* 0x000fc0000383ffff */
[----:B------:R-:W-:-:S00]  /*0330*/  NOP ;  /* 0x0000000000007918 */ /* 0x000fc00000000000 */
        /* <DEDUP_REMOVED lines=12> */
.L_x_13:


//--------------------- .text._Z17computeHashKernelPiS_S_i --------------------------
	.section	.text._Z17computeHashKernelPiS_S_i,"ax",@progbits
	.align	128
        .global         _Z17computeHashKernelPiS_S_i
        .type           _Z17computeHashKernelPiS_S_i,@function
        .size           _Z17computeHashKernelPiS_S_i,(.L_x_14 - _Z17computeHashKernelPiS_S_i)
        .other          _Z17computeHashKernelPiS_S_i,@"STO_CUDA_ENTRY STV_DEFAULT"
_Z17computeHashKernelPiS_S_i:
.text._Z17computeHashKernelPiS_S_i:
[----:B------:R-:W-:Y:S01]  /*0000*/  LDC R1, c[0x0][0x37c] ;  /* 0x0000df00ff017b82 */ /* 0x000fe20000000800 */
[----:B------:R-:W0:Y:S01]  /*0010*/  S2R R9, SR_CTAID.X ;  /* 0x0000000000097919 */ /* 0x000e220000002500 */
[----:B------:R-:W0:Y:S06]  /*0020*/  LDCU UR8, c[0x0][0x360] ;  /* 0x00006c00ff0877ac */ /* 0x000e2c0008000800 */
[----:B------:R-:W1:Y:S01]  /*0030*/  LDC.64 R2, c[0x0][0x380] ;  /* 0x0000e000ff027b82 */ /* 0x000e620000000a00 */
[----:B------:R-:W0:Y:S01]  /*0040*/  S2R R8, SR_TID.X ;  /* 0x0000000000087919 */ /* 0x000e220000002100 */
[----:B------:R-:W2:Y:S01]  /*0050*/  LDCU UR4, c[0x0][0x398] ;  /* 0x00007300ff0477ac */ /* 0x000ea20008000800 */
[----:B------:R-:W3:Y:S05]  /*0060*/  LDCU.64 UR6, c[0x0][0x358] ;  /* 0x00006b00ff0677ac */ /* 0x000eea0008000a00 */
[----:B------:R-:W4:Y:S01]  /*0070*/  LDC.64 R4, c[0x0][0x388] ;  /* 0x0000e200ff047b82 */ /* 0x000f220000000a00 */
[----:B0-----:R-:W-:-:S05]  /*0080*/  IMAD R7, R9, UR8, R8 ;  /* 0x0000000809077c24 */ /* 0x001fca000f8e0208 */
[----:B--2---:R-:W-:-:S13]  /*0090*/  ISETP.GE.AND P1, PT, R7, UR4, PT ;  /* 0x0000000407007c0c */ /* 0x004fda000bf26270 */
[----:B-1----:R-:W-:-:S04]  /*00a0*/  @!P1 IMAD.WIDE R2, R7, 0x4, R2 ;  /* 0x0000000407029825 */ /* 0x002fc800078e0202 */
[----:B----4-:R-:W-:Y:S02]  /*00b0*/  @!P1 IMAD.WIDE R4, R7, 0x4, R4 ;  /* 0x0000000407049825 */ /* 0x010fe400078e0204 */
[----:B---3--:R-:W2:Y:S04]  /*00c0*/  @!P1 LDG.E R2, desc[UR6][R2.64] ;  /* 0x0000000602029981 */ /* 0x008ea8000c1e1900 */
[----:B------:R-:W2:Y:S01]  /*00d0*/  @!P1 LDG.E R5, desc[UR6][R4.64] ;  /* 0x0000000604059981 */ /* 0x000ea2000c1e1900 */
[----:B------:R-:W0:Y:S01]  /*00e0*/  S2UR UR5, SR_CgaCtaId ;  /* 0x00000000000579c3 */ /* 0x000e220000008800 */
[----:B------:R-:W-:Y:S01]  /*00f0*/  IMAD.U32 R6, RZ, RZ, UR8 ;  /* 0x00000008ff067e24 */ /* 0x000fe2000f8e00ff */
[----:B------:R-:W-:Y:S01]  /*0100*/  UMOV UR4, 0x400 ;  /* 0x0000040000047882 */ /* 0x000fe20000000000 */
[----:B------:R-:W-:-:S03]  /*0110*/  ISETP.NE.AND P0, PT, R8, RZ, PT ;  /* 0x000000ff0800720c */ /* 0x000fc60003f05270 */
[----:B------:R-:W-:Y:S01]  /*0120*/  ISETP.GE.U32.AND P2, PT, R6, 0x2, PT ;  /* 0x000000020600780c */ /* 0x000fe20003f46070 */
[----:B0-----:R-:W-:-:S06]  /*0130*/  ULEA UR4, UR5, UR4, 0x18 ;  /* 0x0000000405047291 */ /* 0x001fcc000f8ec0ff */
[----:B------:R-:W-:Y:S01]  /*0140*/  LEA R0, R8, UR4, 0x2 ;  /* 0x0000000408007c11 */ /* 0x000fe2000f8e10ff */
[----:B--2---:R-:W-:-:S05]  /*0150*/  @!P1 IMAD R7, R2, R5, RZ ;  /* 0x0000000502079224 */ /* 0x004fca00078e02ff */
[----:B------:R0:W-:Y:S01]  /*0160*/  @!P1 STS [R0], R7 ;  /* 0x0000000700009388 */ /* 0x0001e20000000800 */
[----:B------:R-:W-:Y:S06]  /*0170*/  BAR.SYNC.DEFER_BLOCKING 0x0 ;  /* 0x0000000000007b1d */ /* 0x000fec0000010000 */
[----:B------:R-:W-:Y:S05]  /*0180*/  @!P2 BRA `(.L_x_3) ;  /* 0x00000000002ca947 */ /* 0x000fea0003800000 */
.L_x_4:
[----:B------:R-:W-:-:S04]  /*0190*/  SHF.R.U32.HI R5, RZ, 0x1, R6 ;  /* 0x00000001ff057819 */ /* 0x000fc80000011606 */
[----:B------:R-:W-:-:S13]  /*01a0*/  ISETP.GE.U32.AND P1, PT, R8, R5, PT ;  /* 0x000000050800720c */ /* 0x000fda0003f26070 */
[----:B------:R-:W-:Y:S01]  /*01b0*/  @!P1 IMAD R2, R5, 0x4, R0 ;  /* 0x0000000405029824 */ /* 0x000fe200078e0200 */
[----:B------:R-:W-:Y:S05]  /*01c0*/  @!P1 LDS R3, [R0] ;  /* 0x0000000000039984 */ /* 0x000fea0000000800 */
[----:B------:R-:W1:Y:S02]  /*01d0*/  @!P1 LDS R2, [R2] ;  /* 0x0000000002029984 */ /* 0x000e640000000800 */
[----:B-1----:R-:W-:-:S05]  /*01e0*/  @!P1 IADD3 R3, PT, PT, R2, R3, RZ ;  /* 0x0000000302039210 */ /* 0x002fca0007ffe0ff */
[----:B------:R1:W-:Y:S01]  /*01f0*/  @!P1 STS [R0], R3 ;  /* 0x0000000300009388 */ /* 0x0003e20000000800 */
[----:B------:R-:W-:Y:S01]  /*0200*/  BAR.SYNC.DEFER_BLOCKING 0x0 ;  /* 0x0000000000007b1d */ /* 0x000fe20000010000 */
[----:B------:R-:W-:Y:S01]  /*0210*/  ISETP.GT.U32.AND P1, PT, R6, 0x3, PT ;  /* 0x000000030600780c */ /* 0x000fe20003f24070 */
[----:B------:R-:W-:-:S12]  /*0220*/  IMAD.MOV.U32 R6, RZ, RZ, R5 ;  /* 0x000000ffff067224 */ /* 0x000fd800078e0005 */
[----:B-1----:R-:W-:Y:S05]  /*0230*/  @P1 BRA `(.L_x_4) ;  /* 0xfffffffc00d41947 */ /* 0x002fea000383ffff */
.L_x_3:
[----:B------:R-:W-:Y:S06]  /*0240*/  BAR.SYNC.DEFER_BLOCKING 0x0 ;  /* 0x0000000000007b1d */ /* 0x000fec0000010000 */
[----:B------:R-:W-:Y:S05]  /*0250*/  @P0 EXIT ;  /* 0x000000000000094d */ /* 0x000fea0003800000 */
[----:B------:R-:W1:Y:S01]  /*0260*/  S2UR UR5, SR_CgaCtaId ;  /* 0x00000000000579c3 */ /* 0x000e620000008800 */
[----:B------:R-:W-:-:S07]  /*0270*/  UMOV UR4, 0x400 ;  /* 0x0000040000047882 */ /* 0x000fce0000000000 */
[----:B------:R-:W2:Y:S01]  /*0280*/  LDC.64 R2, c[0x0][0x390] ;  /* 0x0000e400ff027b82 */ /* 0x000ea20000000a00 */
[----:B-1----:R-:W-:Y:S01]  /*0290*/  ULEA UR4, UR5, UR4, 0x18 ;  /* 0x0000000405047291 */ /* 0x002fe2000f8ec0ff */
[----:B--2---:R-:W-:-:S08]  /*02a0*/  IMAD.WIDE.U32 R2, R9, 0x4, R2 ;  /* 0x0000000409027825 */ /* 0x004fd000078e0002 */
[----:B------:R-:W1:Y:S04]  /*02b0*/  LDS R5, [UR4] ;  /* 0x00000004ff057984 */ /* 0x000e680008000800 */
[----:B-1----:R-:W-:Y:S01]  /*02c0*/  STG.E desc[UR6][R2.64], R5 ;  /* 0x0000000502007986 */ /* 0x002fe2000c101906 */
[----:B------:R-:W-:Y:S05]  /*02d0*/  EXIT ;  /* 0x000000000000794d */ /* 0x000fea0003800000 */
.L_x_5:
        /* <DEDUP_REMOVED lines=10> */
.L_x_14:


//--------------------- .text._Z16applySobelKernelPiS_ii --------------------------
	.section	.text._Z16applySobelKernelPiS_ii,"ax",@progbits
	.align	128
        .global         _Z16applySobelKernelPiS_ii
        .type           _Z16applySobelKernelPiS_ii,@function
        .size           _Z16applySobelKernelPiS_ii,(.L_x_12 - _Z16applySobelKernelPiS_ii)
        .other          _Z16applySobelKernelPiS_ii,@"STO_CUDA_ENTRY STV_DEFAULT"
_Z16applySobelKernelPiS_ii:
.text._Z16applySobelKernelPiS_ii:
[----:B------:R-:W-:Y:S01]  /*0000*/  LDC R1, c[0x0][0x37c] ;  /* 0x0000df00ff017b82 */ /* 0x000fe20000000800 */
[----:B------:R-:W0:Y:S07]  /*0010*/  S2R R7, SR_TID.Y ;  /* 0x0000000000077919 */ /* 0x000e2e0000002200 */
[----:B------:R-:W1:Y:S01]  /*0020*/  LDC R0, c[0x0][0x360] ;  /* 0x0000d800ff007b82 */ /* 0x000e620000000800 */
[----:B------:R-:W1:Y:S07]  /*0030*/  S2R R5, SR_TID.X ;  /* 0x0000000000057919 */ /* 0x000e6e0000002100 */
[----:B------:R-:W0:Y:S08]  /*0040*/  S2UR UR5, SR_CTAID.Y ;  /* 0x00000000000579c3 */ /* 0x000e300000002600 */
[----:B------:R-:W0:Y:S08]  /*0050*/  LDC R6, c[0x0][0x364] ;  /* 0x0000d900ff067b82 */ /* 0x000e300000000800 */
[----:B------:R-:W1:Y:S08]  /*0060*/  S2UR UR4, SR_CTAID.X ;  /* 0x00000000000479c3 */ /* 0x000e700000002500 */
[----:B------:R-:W2:Y:S01]  /*0070*/  LDC.64 R2, c[0x0][0x390] ;  /* 0x0000e400ff027b82 */ /* 0x000ea20000000a00 */
[----:B0-----:R-:W-:-:S05]  /*0080*/  IMAD R6, R6, UR5, R7 ;  /* 0x0000000506067c24 */ /* 0x001fca000f8e0207 */
[----:B------:R-:W-:Y:S01]  /*0090*/  ISETP.NE.AND P0, PT, R6, RZ, PT ;  /* 0x000000ff0600720c */ /* 0x000fe20003f05270 */
[----:B-1----:R-:W-:Y:S01]  /*00a0*/  IMAD R0, R0, UR4, R5 ;  /* 0x0000000400007c24 */ /* 0x002fe2000f8e0205 */
[----:B------:R-:W0:Y:S04]  /*00b0*/  LDCU.64 UR4, c[0x0][0x358] ;  /* 0x00006b00ff0477ac */ /* 0x000e280008000a00 */
[----:B------:R-:W-:Y:S02]  /*00c0*/  ISETP.LT.OR P0, PT, R0, 0x1, !P0 ;  /* 0x000000010000780c */ /* 0x000fe40004701670 */
[----:B--2---:R-:W-:Y:S02]  /*00d0*/  IADD3 R5, PT, PT, R2, -0x1, RZ ;  /* 0xffffffff02057810 */ /* 0x004fe40007ffe0ff */
[----:B------:R-:W-:-:S02]  /*00e0*/  IADD3 R7, PT, PT, R3, -0x1, RZ ;  /* 0xffffffff03077810 */ /* 0x000fc40007ffe0ff */
[----:B------:R-:W-:-:S04]  /*00f0*/  ISETP.GE.OR P0, PT, R0, R5, P0 ;  /* 0x000000050000720c */ /* 0x000fc80000706670 */
[----:B------:R-:W-:-:S13]  /*0100*/  ISETP.GE.OR P0, PT, R6, R7, P0 ;  /* 0x000000070600720c */ /* 0x000fda0000706670 */
[----:B0-----:R-:W-:Y:S05]  /*0110*/  @P0 BRA `(.L_x_6) ;  /* 0x0000000000b80947 */ /* 0x001fea0003800000 */
[----:B------:R-:W0:Y:S01]  /*0120*/  LDC.64 R4, c[0x0][0x380] ;  /* 0x0000e000ff047b82 */ /* 0x000e220000000a00 */
[----:B------:R-:W-:-:S05]  /*0130*/  IADD3 R6, PT, PT, R6, -0x1, RZ ;  /* 0xffffffff06067810 */ /* 0x000fca0007ffe0ff */
[----:B------:R-:W-:-:S05]  /*0140*/  IMAD R0, R6, R3, R0 ;  /* 0x0000000306007224 */ /* 0x000fca00078e0200 */
[----:B------:R-:W-:-:S05]  /*0150*/  IADD3 R7, PT, PT, R0, -0x1, RZ ;  /* 0xffffffff00077810 */ /* 0x000fca0007ffe0ff */
[----:B0-----:R-:W-:-:S05]  /*0160*/  IMAD.WIDE R4, R7, 0x4, R4 ;  /* 0x0000000407047825 */ /* 0x001fca00078e0204 */
[----:B------:R-:W2:Y:S01]  /*0170*/  LDG.E R2, desc[UR4][R4.64] ;  /* 0x0000000404027981 */ /* 0x000ea2000c1e1900 */
[----:B------:R-:W-:-:S03]  /*0180*/  IMAD.WIDE R6, R3, 0x4, R4 ;  /* 0x0000000403067825 */ /* 0x000fc600078e0204 */
[----:B------:R-:W2:Y:S01]  /*0190*/  LDG.E R11, desc[UR4][R4.64+0x8] ;  /* 0x00000804040b7981 */ /* 0x000ea2000c1e1900 */
[----:B------:R-:W-:-:S03]  /*01a0*/  IMAD.WIDE R8, R3, 0x4, R6 ;  /* 0x0000000403087825 */ /* 0x000fc600078e0206 */
[----:B------:R-:W3:Y:S04]  /*01b0*/  LDG.E R10, desc[UR4][R4.64+0x4] ;  /* 0x00000404040a7981 */ /* 0x000ee8000c1e1900 */
[----:B------:R-:W4:Y:S04]  /*01c0*/  LDG.E R15, desc[UR4][R6.64] ;  /* 0x00000004060f7981 */ /* 0x000f28000c1e1900 */
[----:B------:R-:W5:Y:S04]  /*01d0*/  LDG.E R12, desc[UR4][R6.64+0x8] ;  /* 0x00000804060c7981 */ /* 0x000f68000c1e1900 */
[----:B------:R-:W5:Y:S04]  /*01e0*/  LDG.E R14, desc[UR4][R8.64] ;  /* 0x00000004080e7981 */ /* 0x000f68000c1e1900 */
[----:B------:R-:W5:Y:S04]  /*01f0*/  LDG.E R17, desc[UR4][R8.64+0x4] ;  /* 0x0000040408117981 */ /* 0x000f68000c1e1900 */
[----:B------:R-:W5:Y:S01]  /*0200*/  LDG.E R19, desc[UR4][R8.64+0x8] ;  /* 0x0000080408137981 */ /* 0x000f62000c1e1900 */
[----:B------:R-:W-:Y:S01]  /*0210*/  BSSY.RECONVERGENT B0, `(.L_x_7) ;  /* 0x0000019000007945 */ /* 0x000fe20003800200 */
[----:B--2---:R-:W-:-:S05]  /*0220*/  IMAD.IADD R13, R2, 0x1, R11 ;  /* 0x00000001020d7824 */ /* 0x004fca00078e020b */
[----:B---3--:R-:W-:Y:S02]  /*0230*/  LEA R10, R10, R13, 0x1 ;  /* 0x0000000d0a0a7211 */ /* 0x008fe400078e08ff */
[----:B----4-:R-:W-:Y:S02]  /*0240*/  LEA R15, R15, R2, 0x1 ;  /* 0x000000020f0f7211 */ /* 0x010fe400078e08ff */
[----:B-----5:R-:W-:Y:S01]  /*0250*/  LEA R12, R12, R11, 0x1 ;  /* 0x0000000b0c0c7211 */ /* 0x020fe200078e08ff */
[----:B------:R-:W-:-:S03]  /*0260*/  IMAD.IADD R10, R14, 0x1, -R10 ;  /* 0x000000010e0a7824 */ /* 0x000fc600078e0a0a */
[----:B------:R-:W-:Y:S02]  /*0270*/  IADD3 R12, PT, PT, R12, -R15, -R14 ;  /* 0x8000000f0c0c7210 */ /* 0x000fe40007ffe80e */
[----:B------:R-:W-:Y:S02]  /*0280*/  LEA R10, R17, R10, 0x1 ;  /* 0x0000000a110a7211 */ /* 0x000fe400078e08ff */
[-C--:B------:R-:W-:Y:S02]  /*0290*/  IADD3 R12, PT, PT, R12, R19.reuse, RZ ;  /* 0x000000130c0c7210 */ /* 0x080fe40007ffe0ff */
[----:B------:R-:W-:-:S03]  /*02a0*/  IADD3 R10, PT, PT, R10, R19, RZ ;  /* 0x000000130a0a7210 */ /* 0x000fc60007ffe0ff */
[----:B------:R-:W-:-:S04]  /*02b0*/  IMAD R5, R12, R12, RZ ;  /* 0x0000000c0c057224 */ /* 0x000fc800078e02ff */
[----:B------:R-:W-:-:S05]  /*02c0*/  IMAD R5, R10, R10, R5 ;  /* 0x0000000a0a057224 */ /* 0x000fca00078e0205 */
[----:B------:R-:W-:-:S05]  /*02d0*/  I2FP.F32.U32 R2, R5 ;  /* 0x0000000500027245 */ /* 0x000fca0000201000 */
[----:B------:R-:W-:Y:S01]  /*02e0*/  VIADD R4, R2, 0xf3000000 ;  /* 0xf300000002047836 */ /* 0x000fe20000000000 */
[----:B------:R0:W1:Y:S04]  /*02f0*/  MUFU.RSQ R7, R2 ;  /* 0x0000000200077308 */ /* 0x0000680000001400 */
[----:B------:R-:W-:Y:S02]  /*0300*/  ISETP.GT.U32.AND P0, PT, R4, 0x727fffff, PT ;  /* 0x727fffff0400780c */ /* 0x000fe40003f04070 */
[----:B------:R-:W-:-:S11]  /*0310*/  IADD3 R5, PT, PT, R0, R3, RZ ;  /* 0x0000000300057210 */ /* 0x000fd60007ffe0ff */
[----:B01----:R-:W-:Y:S05]  /*0320*/  @!P0 BRA `(.L_x_8) ;  /* 0x00000000000c8947 */ /* 0x003fea0003800000 */
[----:B------:R-:W-:-:S07]  /*0330*/  MOV R9, 0x350 ;  /* 0x0000035000097802 */ /* 0x000fce0000000f00 */
[----:B------:R-:W-:Y:S05]  /*0340*/  CALL.REL.NOINC `($__internal_0_$__cuda_sm20_sqrt_rn_f32_slowpath) ;  /* 0x0000000000407944 */ /* 0x000fea0003c00000 */
[----:B------:R-:W-:Y:S05]  /*0350*/  BRA `(.L_x_9) ;  /* 0x0000000000107947 */ /* 0x000fea0003800000 */
.L_x_8:
[----:B------:R-:W-:Y:S01]  /*0360*/  FMUL.FTZ R3, R2, R7 ;  /* 0x0000000702037220 */ /* 0x000fe20000410000 */
[----:B------:R-:W-:-:S03]  /*0370*/  FMUL.FTZ R7, R7, 0.5 ;  /* 0x3f00000007077820 */ /* 0x000fc60000410000 */
[----:B------:R-:W-:-:S04]  /*0380*/  FFMA R0, -R3, R3, R2 ;  /* 0x0000000303007223 */ /* 0x000fc80000000102 */
[----:B------:R-:W-:-:S07]  /*0390*/  FFMA R0, R0, R7, R3 ;  /* 0x0000000700007223 */ /* 0x000fce0000000003 */
.L_x_9:
[----:B------:R-:W-:Y:S05]  /*03a0*/  BSYNC.RECONVERGENT B0 ;  /* 0x0000000000007941 */ /* 0x000fea0003800200 */
.L_x_7:
[----:B------:R-:W0:Y:S01]  /*03b0*/  LDC.64 R2, c[0x0][0x388] ;  /* 0x0000e200ff027b82 */ /* 0x000e220000000a00 */
[----:B------:R-:W1:Y:S01]  /*03c0*/  F2I.TRUNC.NTZ R7, R0 ;  /* 0x0000000000077305 */ /* 0x000e62000020f100 */
[----:B0-----:R-:W-:-:S05]  /*03d0*/  IMAD.WIDE R2, R5, 0x4, R2 ;  /* 0x0000000405027825 */ /* 0x001fca00078e0202 */
[----:B-1----:R-:W-:Y:S01]  /*03e0*/  STG.E desc[UR4][R2.64], R7 ;  /* 0x0000000702007986 */ /* 0x002fe2000c101904 */
[----:B------:R-:W-:Y:S05]  /*03f0*/  EXIT ;  /* 0x000000000000794d */ /* 0x000fea0003800000 */
.L_x_6:
[----:B------:R-:W0:Y:S01]  /*0400*/  LDC.64 R4, c[0x0][0x388] ;  /* 0x0000e200ff047b82 */ /* 0x000e220000000a00 */
[----:B------:R-:W-:-:S04]  /*0410*/  IMAD R3, R6, R3, R0 ;  /* 0x0000000306037224 */ /* 0x000fc800078e0200 */
[----:B0-----:R-:W-:-:S05]  /*0420*/  IMAD.WIDE R2, R3, 0x4, R4 ;  /* 0x0000000403027825 */ /* 0x001fca00078e0204 */
[----:B------:R-:W-:Y:S01]  /*0430*/  STG.E desc[UR4][R2.64], RZ ;  /* 0x000000ff02007986 */ /* 0x000fe2000c101904 */
[----:B------:R-:W-:Y:S05]  /*0440*/  EXIT ;  /* 0x000000000000794d */ /* 0x000fea0003800000 */
        .weak           $__internal_0_$__cuda_sm20_sqrt_rn_f32_slowpath
        .type           $__internal_0_$__cuda_sm20_sqrt_rn_f32_slowpath,@function
        .size           $__internal_0_$__cuda_sm20_sqrt_rn_f32_slowpath,(.L_x_12 - $__internal_0_$__cuda_sm20_sqrt_rn_f32_slowpath)
$__internal_0_$__cuda_sm20_sqrt_rn_f32_slowpath:
[----:B------:R-:W-:-:S13]  /*0450*/  LOP3.LUT P0, RZ, R2, 0x7fffffff, RZ, 0xc0, !PT ;  /* 0x7fffffff02ff7812 */ /* 0x000fda000780c0ff */
[----:B------:R-:W-:Y:S05]  /*0460*/  @!P0 BRA `(.L_x_10) ;  /* 0x0000000000448947 */ /* 0x000fea0003800000 */
[----:B------:R-:W-:Y:S02]  /*0470*/  FSETP.GEU.FTZ.AND P0, PT, R2, RZ, PT ;  /* 0x000000ff0200720b */ /* 0x000fe40003f1e000 */
[----:B------:R-:W-:-:S11]  /*0480*/  MOV R0, R2 ;  /* 0x0000000200007202 */ /* 0x000fd60000000f00 */
[----:B------:R-:W-:Y:S01]  /*0490*/  @!P0 MOV R2, 0x7fffffff ;  /* 0x7fffffff00028802 */ /* 0x000fe20000000f00 */
[----:B------:R-:W-:Y:S06]  /*04a0*/  @!P0 BRA `(.L_x_10) ;  /* 0x0000000000348947 */ /* 0x000fec0003800000 */
[----:B------:R-:W-:-:S13]  /*04b0*/  FSETP.GTU.FTZ.AND P0, PT, |R0|, +INF , PT ;  /* 0x7f8000000000780b */ /* 0x000fda0003f1c200 */
[----:B------:R-:W-:Y:S01]  /*04c0*/  @P0 FADD.FTZ R2, R0, 1 ;  /* 0x3f80000000020421 */ /* 0x000fe20000010000 */
[----:B------:R-:W-:Y:S06]  /*04d0*/  @P0 BRA `(.L_x_10) ;  /* 0x0000000000280947 */ /* 0x000fec0003800000 */
[----:B------:R-:W-:-:S13]  /*04e0*/  FSETP.NEU.FTZ.AND P0, PT, |R0|, +INF , PT ;  /* 0x7f8000000000780b */ /* 0x000fda0003f1d200 */
[----:B------:R-:W-:-:S04]  /*04f0*/  @P0 FFMA R3, R0, 1.84467440737095516160e+19, RZ ;  /* 0x5f80000000030823 */ /* 0x000fc800000000ff */
[----:B------:R-:W0:Y:S02]  /*0500*/  @P0 MUFU.RSQ R2, R3 ;  /* 0x0000000300020308 */ /* 0x000e240000001400 */
[----:B0-----:R-:W-:Y:S01]  /*0510*/  @P0 FMUL.FTZ R4, R3, R2 ;  /* 0x0000000203040220 */ /* 0x001fe20000410000 */
[----:B------:R-:W-:Y:S01]  /*0520*/  @P0 FMUL.FTZ R8, R2, 0.5 ;  /* 0x3f00000002080820 */ /* 0x000fe20000410000 */
[----:B------:R-:W-:Y:S02]  /*0530*/  @!P0 IMAD.MOV.U32 R2, RZ, RZ, R0 ;  /* 0x000000ffff028224 */ /* 0x000fe400078e0000 */
[----:B------:R-:W-:-:S04]  /*0540*/  @P0 FADD.FTZ R6, -R4, -RZ ;  /* 0x800000ff04060221 */ /* 0x000fc80000010100 */
[----:B------:R-:W-:-:S04]  /*0550*/  @P0 FFMA R7, R4, R6, R3 ;  /* 0x0000000604070223 */ /* 0x000fc80000000003 */
[----:B------:R-:W-:-:S04]  /*0560*/  @P0 FFMA R7, R7, R8, R4 ;  /* 0x0000000807070223 */ /* 0x000fc80000000004 */
[----:B------:R-:W-:-:S07]  /*0570*/  @P0 FMUL.FTZ R2, R7, 2.3283064365386962891e-10 ;  /* 0x2f80000007020820 */ /* 0x000fce0000410000 */
.L_x_10:
[----:B------:R-:W-:Y:S01]  /*0580*/  HFMA2 R3, -RZ, RZ, 0, 0 ;  /* 0x00000000ff037431 */ /* 0x000fe200000001ff */
[----:B------:R-:W-:Y:S02]  /*0590*/  MOV R0, R2 ;  /* 0x0000000200007202 */ /* 0x000fe40000000f00 */
[----:B------:R-:W-:-:S04]  /*05a0*/  MOV R2, R9 ;  /* 0x0000000900027202 */ /* 0x000fc80000000f00 */
[----:B------:R-:W-:Y:S05]  /*05b0*/  RET.REL.NODEC R2 `(_Z16applySobelKernelPiS_ii) ;  /* 0xfffffff802907950 */ /* 0x000fea0003c3ffff */
.L_x_11:
        /* <DEDUP_REMOVED lines=12> */
.L_x_12:


//--------------------- .nv.shared._Z19computeCosSimKernelPiS_PfS0_S0_f --------------------------
	.section	.nv.shared._Z19computeCosSimKernelPiS_PfS0_S0_f,"aw",@nobits
	.sectionflags	@""
	.align	4
.nv.shared._Z19computeCosSimKernelPiS_PfS0_S0_f:
	.zero		1280


//--------------------- .nv.shared.reserved.0     --------------------------
	.section	.nv.shared.reserved.0,"aw",@nobits
	.weak		__nv_reservedSMEM_offset_0_alias
	.size		__nv_reservedSMEM_offset_0_alias, 0, 64
	.other		__nv_reservedSMEM_offset_0_alias,@"STO_CUDA_RESERVED_SHARED STV_DEFAULT"
__nv_reservedSMEM_offset_0_alias:
	.zero		0
	.zero		64


//--------------------- .nv.shared._Z17computeHashKernelPiS_S_i --------------------------
	.section	.nv.shared._Z17computeHashKernelPiS_S_i,"aw",@nobits
	.sectionflags	@""
	.align	4
.nv.shared._Z17computeHashKernelPiS_S_i:
	.zero		5120


//--------------------- .nv.constant0._Z19computeCosSimKernelPiS_PfS0_S0_f --------------------------
	.section	.nv.constant0._Z19computeCosSimKernelPiS_PfS0_S0_f,"a",@progbits
	.sectionflags	@""
	.align	4
.nv.constant0._Z19computeCosSimKernelPiS_PfS0_S0_f:
	.zero		940


//--------------------- .nv.constant0._Z17computeHashKernelPiS_S_i --------------------------
	.section	.nv.constant0._Z17computeHashKernelPiS_S_i,"a",@progbits
	.sectionflags	@""
	.align	4
.nv.constant0._Z17computeHashKernelPiS_S_i:
	.zero		924


//--------------------- .nv.constant0._Z16applySobelKernelPiS_ii --------------------------
	.section	.nv.constant0._Z16applySobelKernelPiS_ii,"a",@progbits
	.sectionflags	@""
	.align	4
.nv.constant0._Z16applySobelKernelPiS_ii:
	.zero		920


//--------------------- SYMBOLS --------------------------

	.type		.nv.reservedSmem.offset0,@object
	.size		.nv.reservedSmem.offset0,0x4
	.type		.nv.reservedSmem.cap,@object
	.size		.nv.reservedSmem.cap,0x4
